//
// Generated by NVIDIA NVVM Compiler
//
// Compiler Build ID: CL-36424714
// Cuda compilation tools, release 13.0, V13.0.88
// Based on NVVM 20.0.0
//

.version 9.0
.target sm_100
.address_size 64

	// .globl	_Z13subarraySum2DPiS_iiiiii
// _ZZ13subarraySum2DPiS_iiiiiiE8blockSum has been demoted
.extern .shared .align 16 .b8 cache[];

.visible .entry _Z13subarraySum2DPiS_iiiiii(
	.param .u64 .ptr .align 1 _Z13subarraySum2DPiS_iiiiii_param_0,
	.param .u64 .ptr .align 1 _Z13subarraySum2DPiS_iiiiii_param_1,
	.param .u32 _Z13subarraySum2DPiS_iiiiii_param_2,
	.param .u32 _Z13subarraySum2DPiS_iiiiii_param_3,
	.param .u32 _Z13subarraySum2DPiS_iiiiii_param_4,
	.param .u32 _Z13subarraySum2DPiS_iiiiii_param_5,
	.param .u32 _Z13subarraySum2DPiS_iiiiii_param_6,
	.param .u32 _Z13subarraySum2DPiS_iiiiii_param_7
)
{
	.reg .pred 	%p<7>;
	.reg .b32 	%r<36>;
	.reg .b64 	%rd<9>;
	// demoted variable
	.shared .align 4 .u32 _ZZ13subarraySum2DPiS_iiiiiiE8blockSum;
	ld.param.u64 	%rd2, [_Z13subarraySum2DPiS_iiiiii_param_0];
	ld.param.u64 	%rd3, [_Z13subarraySum2DPiS_iiiiii_param_1];
	ld.param.u32 	%r13, [_Z13subarraySum2DPiS_iiiiii_param_4];
	ld.param.u32 	%r15, [_Z13subarraySum2DPiS_iiiiii_param_5];
	ld.param.u32 	%r14, [_Z13subarraySum2DPiS_iiiiii_param_7];
	mov.u32 	%r1, %tid.x;
	sub.s32 	%r2, %r15, %r13;
	setp.gt.s32 	%p1, %r1, %r2;
	@%p1 bra 	$L__BB0_3;
	mov.u32 	%r16, %ctaid.x;
	mad.lo.s32 	%r3, %r14, %r16, %r13;
	mov.u32 	%r4, %ntid.x;
	cvta.to.global.u64 	%rd1, %rd2;
	mov.u32 	%r20, cache;
	mov.u32 	%r32, %r1;
$L__BB0_2:
	add.s32 	%r17, %r3, %r32;
	mul.wide.s32 	%rd4, %r17, 4;
	add.s64 	%rd5, %rd1, %rd4;
	ld.global.u32 	%r18, [%rd5];
	shl.b32 	%r19, %r32, 2;
	add.s32 	%r21, %r20, %r19;
	st.shared.u32 	[%r21], %r18;
	add.s32 	%r32, %r32, %r4;
	setp.le.s32 	%p2, %r32, %r2;
	@%p2 bra 	$L__BB0_2;
$L__BB0_3:
	setp.gt.s32 	%p3, %r1, %r2;
	bar.sync 	0;
	mov.b32 	%r35, 0;
	@%p3 bra 	$L__BB0_6;
	mov.b32 	%r35, 0;
	mov.u32 	%r7, %ntid.x;
	mov.u32 	%r25, cache;
	mov.u32 	%r33, %r1;
$L__BB0_5:
	shl.b32 	%r24, %r33, 2;
	add.s32 	%r26, %r25, %r24;
	ld.shared.u32 	%r27, [%r26];
	add.s32 	%r35, %r27, %r35;
	add.s32 	%r33, %r33, %r7;
	setp.le.s32 	%p4, %r33, %r2;
	@%p4 bra 	$L__BB0_5;
$L__BB0_6:
	bar.sync 	0;
	setp.ne.s32 	%p5, %r1, 0;
	@%p5 bra 	$L__BB0_8;
	mov.b32 	%r28, 0;
	st.shared.u32 	[_ZZ13subarraySum2DPiS_iiiiiiE8blockSum], %r28;
$L__BB0_8:
	setp.ne.s32 	%p6, %r1, 0;
	bar.sync 	0;
	atom.shared.add.u32 	%r29, [_ZZ13subarraySum2DPiS_iiiiiiE8blockSum], %r35;
	bar.sync 	0;
	@%p6 bra 	$L__BB0_10;
	ld.shared.u32 	%r30, [_ZZ13subarraySum2DPiS_iiiiiiE8blockSum];
	mov.u32 	%r31, %ctaid.x;
	cvta.to.global.u64 	%rd6, %rd3;
	mul.wide.u32 	%rd7, %r31, 4;
	add.s64 	%rd8, %rd6, %rd7;
	st.global.u32 	[%rd8], %r30;
$L__BB0_10:
	ret;

}
	// .globl	_Z18accumulateTotalSumPiS_i
.visible .entry _Z18accumulateTotalSumPiS_i(
	.param .u64 .ptr .align 1 _Z18accumulateTotalSumPiS_i_param_0,
	.param .u64 .ptr .align 1 _Z18accumulateTotalSumPiS_i_param_1,
	.param .u32 _Z18accumulateTotalSumPiS_i_param_2
)
{
	.reg .pred 	%p<6>;
	.reg .b32 	%r<21>;
	.reg .b64 	%rd<7>;

	ld.param.u64 	%rd1, [_Z18accumulateTotalSumPiS_i_param_0];
	ld.param.u64 	%rd2, [_Z18accumulateTotalSumPiS_i_param_1];
	ld.param.u32 	%r7, [_Z18accumulateTotalSumPiS_i_param_2];
	mov.u32 	%r1, %tid.x;
	mov.u32 	%r8, %ctaid.x;
	mov.u32 	%r20, %ntid.x;
	mad.lo.s32 	%r3, %r8, %r20, %r1;
	setp.ge.s32 	%p1, %r3, %r7;
	shl.b32 	%r9, %r1, 2;
	mov.u32 	%r10, cache;
	add.s32 	%r4, %r10, %r9;
	@%p1 bra 	$L__BB1_2;
	cvta.to.global.u64 	%rd3, %rd1;
	mul.wide.s32 	%rd4, %r3, 4;
	add.s64 	%rd5, %rd3, %rd4;
	ld.global.u32 	%r12, [%rd5];
	st.shared.u32 	[%r4], %r12;
	bra.uni 	$L__BB1_3;
$L__BB1_2:
	mov.b32 	%r11, 0;
	st.shared.u32 	[%r4], %r11;
$L__BB1_3:
	bar.sync 	0;
	setp.lt.u32 	%p2, %r20, 2;
	@%p2 bra 	$L__BB1_7;
$L__BB1_4:
	shr.u32 	%r6, %r20, 1;
	setp.ge.u32 	%p3, %r1, %r6;
	@%p3 bra 	$L__BB1_6;
	shl.b32 	%r13, %r6, 2;
	add.s32 	%r14, %r4, %r13;
	ld.shared.u32 	%r15, [%r14];
	ld.shared.u32 	%r16, [%r4];
	add.s32 	%r17, %r16, %r15;
	st.shared.u32 	[%r4], %r17;
$L__BB1_6:
	bar.sync 	0;
	setp.gt.u32 	%p4, %r20, 3;
	mov.u32 	%r20, %r6;
	@%p4 bra 	$L__BB1_4;
$L__BB1_7:
	setp.ne.s32 	%p5, %r1, 0;
	@%p5 bra 	$L__BB1_9;
	ld.shared.u32 	%r18, [cache];
	cvta.to.global.u64 	%rd6, %rd2;
	atom.global.add.u32 	%r19, [%rd6], %r18;
$L__BB1_9:
	ret;

}


// ===== COMPILED SASS (sm_100) =====

	.target	sm_100

	.elftype	@"ET_EXEC"


//--------------------- .note.nv.tkinfo           --------------------------
	.section	.note.nv.tkinfo,"",@"SHT_NOTE"
	.sectionflags	@"SHF_NOTE_NV_TKINFO"
	.tkinfo
        /*0018*/ 	.word	0x00000002
        /*0030*/ 	.string	""
        /*0030*/ 	.string	"ptxas"
        /*0030*/ 	.string	"Cuda compilation tools, release 13.0, V13.0.88"
        /*0030*/ 	.string	"Build cuda_13.0.r13.0/compiler.36424714_0"
        /*0030*/ 	.string	"-arch sm_100 -m 64 "



//--------------------- .note.nv.cuinfo           --------------------------
	.section	.note.nv.cuinfo,"",@"SHT_NOTE"
	.sectionflags	@"SHF_NOTE_NV_CUINFO"
        /*0018*/ 	.short	0x0002
        /*001a*/ 	.short	0x0064
        /*001c*/ 	.short	0x0082
	.zero		2


//--------------------- .nv.info                  --------------------------
	.section	.nv.info,"",@"SHT_CUDA_INFO"
	.align	4


	//----- nvinfo : EIATTR_REGCOUNT
	.align		4
        /*0000*/ 	.byte	0x04, 0x2f
        /*0002*/ 	.short	(.L_1 - .L_0)
	.align		4
.L_0:
        /*0004*/ 	.word	index@(_Z13subarraySum2DPiS_iiiiii)
        /*0008*/ 	.word	0x0000000f


	//----- nvinfo : EIATTR_FRAME_SIZE
	.align		4
.L_1:
        /*000c*/ 	.byte	0x04, 0x11
        /*000e*/ 	.short	(.L_3 - .L_2)
	.align		4
.L_2:
        /*0010*/ 	.word	index@(_Z13subarraySum2DPiS_iiiiii)
        /*0014*/ 	.word	0x00000000


	//----- nvinfo : EIATTR_REGCOUNT
	.align		4
.L_3:
        /*0018*/ 	.byte	0x04, 0x2f
        /*001a*/ 	.short	(.L_5 - .L_4)
	.align		4
.L_4:
        /*001c*/ 	.word	index@(_Z18accumulateTotalSumPiS_i)
        /*0020*/ 	.word	0x0000000a


	//----- nvinfo : EIATTR_FRAME_SIZE
	.align		4
.L_5:
        /*0024*/ 	.byte	0x04, 0x11
        /*0026*/ 	.short	(.L_7 - .L_6)
	.align		4
.L_6:
        /*0028*/ 	.word	index@(_Z18accumulateTotalSumPiS_i)
        /*002c*/ 	.word	0x00000000


	//----- nvinfo : EIATTR_MIN_STACK_SIZE
	.align		4
.L_7:
        /*0030*/ 	.byte	0x04, 0x12
        /*0032*/ 	.short	(.L_9 - .L_8)
	.align		4
.L_8:
        /*0034*/ 	.word	index@(_Z18accumulateTotalSumPiS_i)
        /*0038*/ 	.word	0x00000000


	//----- nvinfo : EIATTR_MIN_STACK_SIZE
	.align		4
.L_9:
        /*003c*/ 	.byte	0x04, 0x12
        /*003e*/ 	.short	(.L_11 - .L_10)
	.align		4
.L_10:
        /*0040*/ 	.word	index@(_Z13subarraySum2DPiS_iiiiii)
        /*0044*/ 	.word	0x00000000
.L_11:


//--------------------- .nv.compat                --------------------------
	.section	.nv.compat,"",@"SHT_CUDA_COMPAT_INFO"
	.align	4
        /*0000*/ 	.byte	0x02, 0x09, 0x00, 0x00, 0x02, 0x02, 0x01, 0x00, 0x02, 0x05, 0x05, 0x00, 0x03, 0x07, 0x01, 0x01
        /*0010*/ 	.byte	0x02, 0x03, 0x00, 0x00, 0x02, 0x06, 0x01, 0x00, 0x04, 0x0b, 0x08, 0x00, 0x09, 0x00, 0x00, 0x00
        /*0020*/ 	.byte	0x00, 0x00, 0x00, 0x00


//--------------------- .nv.info._Z18accumulateTotalSumPiS_i --------------------------
	.section	.nv.info._Z18accumulateTotalSumPiS_i,"",@"SHT_CUDA_INFO"
	.sectionflags	@""
	.align	4


	//----- nvinfo : EIATTR_CUDA_API_VERSION
	.align		4
        /*0000*/ 	.byte	0x04, 0x37
        /*0002*/ 	.short	(.L_13 - .L_12)
.L_12:
        /*0004*/ 	.word	0x00000082


	//----- nvinfo : EIATTR_KPARAM_INFO
	.align		4
.L_13:
        /*0008*/ 	.byte	0x04, 0x17
        /*000a*/ 	.short	(.L_15 - .L_14)
.L_14:
        /*000c*/ 	.word	0x00000000
        /*0010*/ 	.short	0x0002
        /*0012*/ 	.short	0x0010
        /*0014*/ 	.byte	0x00, 0xf0, 0x11, 0x00


	//----- nvinfo : EIATTR_KPARAM_INFO
	.align		4
.L_15:
        /*0018*/ 	.byte	0x04, 0x17
        /*001a*/ 	.short	(.L_17 - .L_16)
.L_16:
        /*001c*/ 	.word	0x00000000
        /*0020*/ 	.short	0x0001
        /*0022*/ 	.short	0x0008
        /*0024*/ 	.byte	0x00, 0xf5, 0x21, 0x00


	//----- nvinfo : EIATTR_KPARAM_INFO
	.align		4
.L_17:
        /*0028*/ 	.byte	0x04, 0x17
        /*002a*/ 	.short	(.L_19 - .L_18)
.L_18:
        /*002c*/ 	.word	0x00000000
        /*0030*/ 	.short	0x0000
        /*0032*/ 	.short	0x0000
        /*0034*/ 	.byte	0x00, 0xf5, 0x21, 0x00


	//----- nvinfo : EIATTR_SPARSE_MMA_MASK
	.align		4
.L_19:
        /*0038*/ 	.byte	0x03, 0x50
        /*003a*/ 	.short	0x0000


	//----- nvinfo : EIATTR_MAXREG_COUNT
	.align		4
        /*003c*/ 	.byte	0x03, 0x1b
        /*003e*/ 	.short	0x00ff


	//----- nvinfo : EIATTR_NUM_BARRIERS
	.align		4
        /*0040*/ 	.byte	0x02, 0x4c
        /*0042*/ 	.byte	0x01
	.zero		1


	//----- nvinfo : EIATTR_MERCURY_ISA_VERSION
	.align		4
        /*0044*/ 	.byte	0x03, 0x5f
        /*0046*/ 	.short	0x0101


	//----- nvinfo : EIATTR_VRC_CTA_INIT_COUNT
	.align		4
        /*0048*/ 	.byte	0x02, 0x4a
	.zero		1
	.zero		1


	//----- nvinfo : EIATTR_EXIT_INSTR_OFFSETS
	.align		4
        /*004c*/ 	.byte	0x04, 0x1c
        /*004e*/ 	.short	(.L_21 - .L_20)


	//   ....[0]....
.L_20:
        /*0050*/ 	.word	0x00000200


	//   ....[1]....
        /*0054*/ 	.word	0x00000270


	//----- nvinfo : EIATTR_CBANK_PARAM_SIZE
	.align		4
.L_21:
        /*0058*/ 	.byte	0x03, 0x19
        /*005a*/ 	.short	0x0014


	//----- nvinfo : EIATTR_PARAM_CBANK
	.align		4
        /*005c*/ 	.byte	0x04, 0x0a
        /*005e*/ 	.short	(.L_23 - .L_22)
	.align		4
.L_22:
        /*0060*/ 	.word	index@(.nv.constant0._Z18accumulateTotalSumPiS_i)
        /*0064*/ 	.short	0x0380
        /*0066*/ 	.short	0x0014


	//----- nvinfo : EIATTR_SW_WAR
	.align		4
.L_23:
        /*0068*/ 	.byte	0x04, 0x36
        /*006a*/ 	.short	(.L_25 - .L_24)
.L_24:
        /*006c*/ 	.word	0x00000008
.L_25:


//--------------------- .nv.info._Z13subarraySum2DPiS_iiiiii --------------------------
	.section	.nv.info._Z13subarraySum2DPiS_iiiiii,"",@"SHT_CUDA_INFO"
	.sectionflags	@""
	.align	4


	//----- nvinfo : EIATTR_CUDA_API_VERSION
	.align		4
        /*0000*/ 	.byte	0x04, 0x37
        /*0002*/ 	.short	(.L_27 - .L_26)
.L_26:
        /*0004*/ 	.word	0x00000082


	//----- nvinfo : EIATTR_KPARAM_INFO
	.align		4
.L_27:
        /*0008*/ 	.byte	0x04, 0x17
        /*000a*/ 	.short	(.L_29 - .L_28)
.L_28:
        /*000c*/ 	.word	0x00000000
        /*0010*/ 	.short	0x0007
        /*0012*/ 	.short	0x0024
        /*0014*/ 	.byte	0x00, 0xf0, 0x11, 0x00


	//----- nvinfo : EIATTR_KPARAM_INFO
	.align		4
.L_29:
        /*0018*/ 	.byte	0x04, 0x17
        /*001a*/ 	.short	(.L_31 - .L_30)
.L_30:
        /*001c*/ 	.word	0x00000000
        /*0020*/ 	.short	0x0006
        /*0022*/ 	.short	0x0020
        /*0024*/ 	.byte	0x00, 0xf0, 0x11, 0x00


	//----- nvinfo : EIATTR_KPARAM_INFO
	.align		4
.L_31:
        /*0028*/ 	.byte	0x04, 0x17
        /*002a*/ 	.short	(.L_33 - .L_32)
.L_32:
        /*002c*/ 	.word	0x00000000
        /*0030*/ 	.short	0x0005
        /*0032*/ 	.short	0x001c
        /*0034*/ 	.byte	0x00, 0xf0, 0x11, 0x00


	//----- nvinfo : EIATTR_KPARAM_INFO
	.align		4
.L_33:
        /*0038*/ 	.byte	0x04, 0x17
        /*003a*/ 	.short	(.L_35 - .L_34)
.L_34:
        /*003c*/ 	.word	0x00000000
        /*0040*/ 	.short	0x0004
        /*0042*/ 	.short	0x0018
        /*0044*/ 	.byte	0x00, 0xf0, 0x11, 0x00


	//----- nvinfo : EIATTR_KPARAM_INFO
	.align		4
.L_35:
        /*0048*/ 	.byte	0x04, 0x17
        /*004a*/ 	.short	(.L_37 - .L_36)
.L_36:
        /*004c*/ 	.word	0x00000000
        /*0050*/ 	.short	0x0003
        /*0052*/ 	.short	0x0014
        /*0054*/ 	.byte	0x00, 0xf0, 0x11, 0x00


	//----- nvinfo : EIATTR_KPARAM_INFO
	.align		4
.L_37:
        /*0058*/ 	.byte	0x04, 0x17
        /*005a*/ 	.short	(.L_39 - .L_38)
.L_38:
        /*005c*/ 	.word	0x00000000
        /*0060*/ 	.short	0x0002
        /*0062*/ 	.short	0x0010
        /*0064*/ 	.byte	0x00, 0xf0, 0x11, 0x00


	//----- nvinfo : EIATTR_KPARAM_INFO
	.align		4
.L_39:
        /*0068*/ 	.byte	0x04, 0x17
        /*006a*/ 	.short	(.L_41 - .L_40)
.L_40:
        /*006c*/ 	.word	0x00000000
        /*0070*/ 	.short	0x0001
        /*0072*/ 	.short	0x0008
        /*0074*/ 	.byte	0x00, 0xf5, 0x21, 0x00


	//----- nvinfo : EIATTR_KPARAM_INFO
	.align		4
.L_41:
        /*0078*/ 	.byte	0x04, 0x17
        /*007a*/ 	.short	(.L_43 - .L_42)
.L_42:
        /*007c*/ 	.word	0x00000000
        /*0080*/ 	.short	0x0000
        /*0082*/ 	.short	0x0000
        /*0084*/ 	.byte	0x00, 0xf5, 0x21, 0x00


	//----- nvinfo : EIATTR_SPARSE_MMA_MASK
	.align		4
.L_43:
        /*0088*/ 	.byte	0x03, 0x50
        /*008a*/ 	.short	0x0000


	//----- nvinfo : EIATTR_MAXREG_COUNT
	.align		4
        /*008c*/ 	.byte	0x03, 0x1b
        /*008e*/ 	.short	0x00ff


	//----- nvinfo : EIATTR_NUM_BARRIERS
	.align		4
        /*0090*/ 	.byte	0x02, 0x4c
        /*0092*/ 	.byte	0x01
	.zero		1


	//----- nvinfo : EIATTR_MERCURY_ISA_VERSION
	.align		4
        /*0094*/ 	.byte	0x03, 0x5f
        /*0096*/ 	.short	0x0101


	//----- nvinfo : EIATTR_INT_WARP_WIDE_INSTR_OFFSETS
	.align		4
        /*0098*/ 	.byte	0x04, 0x31
        /*009a*/ 	.short	(.L_45 - .L_44)


	//   ....[0]....
.L_44:
        /*009c*/ 	.word	0x00000310


	//   ....[1]....
        /*00a0*/ 	.word	0x00000320


	//----- nvinfo : EIATTR_VRC_CTA_INIT_COUNT
	.align		4
.L_45:
        /*00a4*/ 	.byte	0x02, 0x4a
	.zero		1
	.zero		1


	//----- nvinfo : EIATTR_EXIT_INSTR_OFFSETS
	.align		4
        /*00a8*/ 	.byte	0x04, 0x1c
        /*00aa*/ 	.short	(.L_47 - .L_46)


	//   ....[0]....
.L_46:
        /*00ac*/ 	.word	0x000003c0


	//   ....[1]....
        /*00b0*/ 	.word	0x00000420


	//----- nvinfo : EIATTR_CRS_STACK_SIZE
	.align		4
.L_47:
        /*00b4*/ 	.byte	0x04, 0x1e
        /*00b6*/ 	.short	(.L_49 - .L_48)
.L_48:
        /*00b8*/ 	.word	0x00000000


	//----- nvinfo : EIATTR_CBANK_PARAM_SIZE
	.align		4
.L_49:
        /*00bc*/ 	.byte	0x03, 0x19
        /*00be*/ 	.short	0x0028


	//----- nvinfo : EIATTR_PARAM_CBANK
	.align		4
        /*00c0*/ 	.byte	0x04, 0x0a
        /*00c2*/ 	.short	(.L_51 - .L_50)
	.align		4
.L_50:
        /*00c4*/ 	.word	index@(.nv.constant0._Z13subarraySum2DPiS_iiiiii)
        /*00c8*/ 	.short	0x0380
        /*00ca*/ 	.short	0x0028


	//----- nvinfo : EIATTR_SW_WAR
	.align		4
.L_51:
        /*00cc*/ 	.byte	0x04, 0x36
        /*00ce*/ 	.short	(.L_53 - .L_52)
.L_52:
        /*00d0*/ 	.word	0x00000008
.L_53:


//--------------------- .nv.callgraph             --------------------------
	.section	.nv.callgraph,"",@"SHT_CUDA_CALLGRAPH"
	.align	4
	.sectionentsize	8
	.align		4
        /*0000*/ 	.word	0x00000000
	.align		4
        /*0004*/ 	.word	0xffffffff
	.align		4
        /*0008*/ 	.word	0x00000000
	.align		4
        /*000c*/ 	.word	0xfffffffe
	.align		4
        /*0010*/ 	.word	0x00000000
	.align		4
        /*0014*/ 	.word	0xfffffffd
	.align		4
        /*0018*/ 	.word	0x00000000
	.align		4
        /*001c*/ 	.word	0xfffffffc


//--------------------- .text._Z18accumulateTotalSumPiS_i --------------------------
	.section	.text._Z18accumulateTotalSumPiS_i,"ax",@progbits
	.align	128
        .global         _Z18accumulateTotalSumPiS_i
        .type           _Z18accumulateTotalSumPiS_i,@function
        .size           _Z18accumulateTotalSumPiS_i,(.L_x_10 - _Z18accumulateTotalSumPiS_i)
        .other          _Z18accumulateTotalSumPiS_i,@"STO_CUDA_ENTRY STV_DEFAULT"
_Z18accumulateTotalSumPiS_i:
.text._Z18accumulateTotalSumPiS_i:
[----:B------:R-:W-:Y:S01]  /*0000*/  LDC R1, c[0x0][0x37c] ;  /* 0x0000df00ff017b82 */ /* 0x000fe20000000800 */
[----:B------:R-:W0:Y:S07]  /*0010*/  S2R R7, SR_TID.X ;  /* 0x0000000000077919 */ /* 0x000e2e0000002100 */
[----:B------:R-:W0:Y:S01]  /*0020*/  S2UR UR4, SR_CTAID.X ;  /* 0x00000000000479c3 */ /* 0x000e220000002500 */
[----:B------:R-:W1:Y:S01]  /*0030*/  LDCU UR5, c[0x0][0x390] ;  /* 0x00007200ff0577ac */ /* 0x000e620008000800 */
[----:B------:R-:W2:Y:S06]  /*0040*/  LDCU.64 UR6, c[0x0][0x358] ;  /* 0x00006b00ff0677ac */ /* 0x000eac0008000a00 */
[----:B------:R-:W0:Y:S02]  /*0050*/  LDC R4, c[0x0][0x360] ;  /* 0x0000d800ff047b82 */ /* 0x000e240000000800 */
[----:B0-----:R-:W-:-:S05]  /*0060*/  IMAD R5, R4, UR4, R7 ;  /* 0x0000000404057c24 */ /* 0x001fca000f8e0207 */
[----:B-1----:R-:W-:-:S13]  /*0070*/  ISETP.GE.AND P1, PT, R5, UR5, PT ;  /* 0x0000000505007c0c */ /* 0x002fda000bf26270 */
[----:B------:R-:W0:Y:S02]  /*0080*/  @!P1 LDC.64 R2, c[0x0][0x380] ;  /* 0x0000e000ff029b82 */ /* 0x000e240000000a00 */
[----:B0-----:R-:W-:-:S06]  /*0090*/  @!P1 IMAD.WIDE R2, R5, 0x4, R2 ;  /* 0x0000000405029825 */ /* 0x001fcc00078e0202 */
[----:B--2---:R-:W2:Y:S01]  /*00a0*/  @!P1 LDG.E R3, desc[UR6][R2.64] ;  /* 0x0000000602039981 */ /* 0x004ea2000c1e1900 */
[----:B------:R-:W0:Y:S01]  /*00b0*/  S2UR UR5, SR_CgaCtaId ;  /* 0x00000000000579c3 */ /* 0x000e220000008800 */
[----:B------:R-:W-:Y:S01]  /*00c0*/  UMOV UR4, 0x400 ;  /* 0x0000040000047882 */ /* 0x000fe20000000000 */
[----:B------:R-:W-:Y:S02]  /*00d0*/  ISETP.GE.U32.AND P2, PT, R4, 0x2, PT ;  /* 0x000000020400780c */ /* 0x000fe40003f46070 */
[----:B------:R-:W-:Y:S01]  /*00e0*/  ISETP.NE.AND P0, PT, R7, RZ, PT ;  /* 0x000000ff0700720c */ /* 0x000fe20003f05270 */
[----:B0-----:R-:W-:-:S06]  /*00f0*/  ULEA UR4, UR5, UR4, 0x18 ;  /* 0x0000000405047291 */ /* 0x001fcc000f8ec0ff */
[----:B------:R-:W-:-:S05]  /*0100*/  LEA R0, R7, UR4, 0x2 ;  /* 0x0000000407007c11 */ /* 0x000fca000f8e10ff */
[----:B--2---:R0:W-:Y:S04]  /*0110*/  @!P1 STS [R0], R3 ;  /* 0x0000000300009388 */ /* 0x0041e80000000800 */
[----:B------:R0:W-:Y:S01]  /*0120*/  @P1 STS [R0], RZ ;  /* 0x000000ff00001388 */ /* 0x0001e20000000800 */
[----:B------:R-:W-:Y:S06]  /*0130*/  BAR.SYNC.DEFER_BLOCKING 0x0 ;  /* 0x0000000000007b1d */ /* 0x000fec0000010000 */
[----:B------:R-:W-:Y:S05]  /*0140*/  @!P2 BRA `(.L_x_0) ;  /* 0x00000000002ca947 */ /* 0x000fea0003800000 */
.L_x_1:
[----:B------:R-:W-:-:S04]  /*0150*/  SHF.R.U32.HI R5, RZ, 0x1, R4 ;  /* 0x00000001ff057819 */ /* 0x000fc80000011604 */
[----:B------:R-:W-:-:S13]  /*0160*/  ISETP.GE.U32.AND P1, PT, R7, R5, PT ;  /* 0x000000050700720c */ /* 0x000fda0003f26070 */
[----:B------:R-:W-:Y:S01]  /*0170*/  @!P1 IMAD R2, R5, 0x4, R0 ;  /* 0x0000000405029824 */ /* 0x000fe200078e0200 */
[----:B0-----:R-:W-:Y:S05]  /*0180*/  @!P1 LDS R3, [R0] ;  /* 0x0000000000039984 */ /* 0x001fea0000000800 */
[----:B------:R-:W0:Y:S02]  /*0190*/  @!P1 LDS R2, [R2] ;  /* 0x0000000002029984 */ /* 0x000e240000000800 */
[----:B0-----:R-:W-:-:S05]  /*01a0*/  @!P1 IMAD.IADD R3, R2, 0x1, R3 ;  /* 0x0000000102039824 */ /* 0x001fca00078e0203 */
[----:B------:R1:W-:Y:S01]  /*01b0*/  @!P1 STS [R0], R3 ;  /* 0x0000000300009388 */ /* 0x0003e20000000800 */
[----:B------:R-:W-:Y:S01]  /*01c0*/  BAR.SYNC.DEFER_BLOCKING 0x0 ;  /* 0x0000000000007b1d */ /* 0x000fe20000010000 */
[----:B------:R-:W-:Y:S01]  /*01d0*/  ISETP.GT.U32.AND P1, PT, R4, 0x3, PT ;  /* 0x000000030400780c */ /* 0x000fe20003f24070 */
[----:B------:R-:W-:-:S12]  /*01e0*/  IMAD.MOV.U32 R4, RZ, RZ, R5 ;  /* 0x000000ffff047224 */ /* 0x000fd800078e0005 */
[----:B-1----:R-:W-:Y:S05]  /*01f0*/  @P1 BRA `(.L_x_1) ;  /* 0xfffffffc00d41947 */ /* 0x002fea000383ffff */
.L_x_0:
[----:B------:R-:W-:Y:S05]  /*0200*/  @P0 EXIT ;  /* 0x000000000000094d */ /* 0x000fea0003800000 */
[----:B------:R-:W1:Y:S01]  /*0210*/  S2UR UR5, SR_CgaCtaId ;  /* 0x00000000000579c3 */ /* 0x000e620000008800 */
[----:B------:R-:W-:-:S07]  /*0220*/  UMOV UR4, 0x400 ;  /* 0x0000040000047882 */ /* 0x000fce0000000000 */
[----:B0-----:R-:W0:Y:S01]  /*0230*/  LDC.64 R2, c[0x0][0x388] ;  /* 0x0000e200ff027b82 */ /* 0x001e220000000a00 */
[----:B-1----:R-:W-:-:S09]  /*0240*/  ULEA UR4, UR5, UR4, 0x18 ;  /* 0x0000000405047291 */ /* 0x002fd2000f8ec0ff */
[----:B------:R-:W0:Y:S04]  /*0250*/  LDS R5, [UR4] ;  /* 0x00000004ff057984 */ /* 0x000e280008000800 */
[----:B0-----:R-:W-:Y:S01]  /*0260*/  REDG.E.ADD.STRONG.GPU desc[UR6][R2.64], R5 ;  /* 0x000000050200798e */ /* 0x001fe2000c12e106 */
[----:B------:R-:W-:Y:S05]  /*0270*/  EXIT ;  /* 0x000000000000794d */ /* 0x000fea0003800000 */
.L_x_2:
[----:B------:R-:W-:-:S00]  /*0280*/  BRA `(.L_x_2) ;  /* 0xfffffffc00fc7947 */ /* 0x000fc0000383ffff */
[----:B------:R-:W-:-:S00]  /*0290*/  NOP ;  /* 0x0000000000007918 */ /* 0x000fc00000000000 */
        /* <DEDUP_REMOVED lines=14> */
.L_x_10:


//--------------------- .text._Z13subarraySum2DPiS_iiiiii --------------------------
	.section	.text._Z13subarraySum2DPiS_iiiiii,"ax",@progbits
	.align	128
        .global         _Z13subarraySum2DPiS_iiiiii
        .type           _Z13subarraySum2DPiS_iiiiii,@function
        .size           _Z13subarraySum2DPiS_iiiiii,(.L_x_11 - _Z13subarraySum2DPiS_iiiiii)
        .other          _Z13subarraySum2DPiS_iiiiii,@"STO_CUDA_ENTRY STV_DEFAULT"
_Z13subarraySum2DPiS_iiiiii:
.text._Z13subarraySum2DPiS_iiiiii:
[----:B------:R-:W-:Y:S01]  /*0000*/  LDC R1, c[0x0][0x37c] ;  /* 0x0000df00ff017b82 */ /* 0x000fe20000000800 */
[----:B------:R-:W0:Y:S01]  /*0010*/  S2R R10, SR_TID.X ;  /* 0x00000000000a7919 */ /* 0x000e220000002100 */
[----:B------:R-:W1:Y:S01]  /*0020*/  LDCU.64 UR6, c[0x0][0x398] ;  /* 0x00007300ff0677ac */ /* 0x000e620008000a00 */
[----:B------:R-:W-:Y:S01]  /*0030*/  BSSY.RECONVERGENT B0, `(.L_x_3) ;  /* 0x0000019000007945 */ /* 0x000fe20003800200 */
[----:B------:R-:W-:Y:S01]  /*0040*/  IMAD.MOV.U32 R8, RZ, RZ, RZ ;  /* 0x000000ffff087224 */ /* 0x000fe200078e00ff */
[----:B------:R-:W2:Y:S01]  /*0050*/  S2R R11, SR_LANEID ;  /* 0x00000000000b7919 */ /* 0x000ea20000000000 */
[----:B------:R-:W3:Y:S01]  /*0060*/  LDCU.64 UR8, c[0x0][0x358] ;  /* 0x00006b00ff0877ac */ /* 0x000ee20008000a00 */
[----:B-1----:R-:W-:-:S06]  /*0070*/  UIADD3 UR4, UPT, UPT, UR7, -UR6, URZ ;  /* 0x8000000607047290 */ /* 0x002fcc000fffe0ff */
[----:B0-----:R-:W-:-:S13]  /*0080*/  ISETP.GT.AND P0, PT, R10, UR4, PT ;  /* 0x000000040a007c0c */ /* 0x001fda000bf04270 */
[----:B--23--:R-:W-:Y:S05]  /*0090*/  @P0 BRA `(.L_x_4) ;  /* 0x0000000000480947 */ /* 0x00cfea0003800000 */
[----:B------:R-:W0:Y:S01]  /*00a0*/  S2R R5, SR_CgaCtaId ;  /* 0x0000000000057919 */ /* 0x000e220000008800 */
[----:B------:R-:W1:Y:S01]  /*00b0*/  LDC R7, c[0x0][0x3a4] ;  /* 0x0000e900ff077b82 */ /* 0x000e620000000800 */
[----:B------:R-:W-:Y:S01]  /*00c0*/  MOV R0, 0x400 ;  /* 0x0000040000007802 */ /* 0x000fe20000000f00 */
[----:B------:R-:W1:Y:S04]  /*00d0*/  S2R R4, SR_CTAID.X ;  /* 0x0000000000047919 */ /* 0x000e680000002500 */
[----:B------:R-:W-:Y:S02]  /*00e0*/  VIADD R0, R0, 0x10 ;  /* 0x0000001000007836 */ /* 0x000fe40000000000 */
[----:B------:R-:W2:Y:S08]  /*00f0*/  LDC R12, c[0x0][0x360] ;  /* 0x0000d800ff0c7b82 */ /* 0x000eb00000000800 */
[----:B------:R-:W3:Y:S01]  /*0100*/  LDC.64 R2, c[0x0][0x380] ;  /* 0x0000e000ff027b82 */ /* 0x000ee20000000a00 */
[----:B0-----:R-:W-:Y:S01]  /*0110*/  LEA R6, R5, R0, 0x18 ;  /* 0x0000000005067211 */ /* 0x001fe200078ec0ff */
[----:B-1----:R-:W-:Y:S01]  /*0120*/  IMAD R0, R4, R7, UR6 ;  /* 0x0000000604007e24 */ /* 0x002fe2000f8e0207 */
[----:B------:R-:W-:-:S07]  /*0130*/  MOV R7, R10 ;  /* 0x0000000a00077202 */ /* 0x000fce0000000f00 */
.L_x_5:
[----:B------:R-:W-:-:S04]  /*0140*/  IMAD.IADD R5, R0, 0x1, R7 ;  /* 0x0000000100057824 */ /* 0x000fc800078e0207 */
[----:B0--3--:R-:W-:-:S06]  /*0150*/  IMAD.WIDE R4, R5, 0x4, R2 ;  /* 0x0000000405047825 */ /* 0x009fcc00078e0202 */
[----:B------:R-:W3:Y:S01]  /*0160*/  LDG.E R4, desc[UR8][R4.64] ;  /* 0x0000000804047981 */ /* 0x000ee2000c1e1900 */
[----:B------:R-:W-:Y:S01]  /*0170*/  IMAD R9, R7, 0x4, R6 ;  /* 0x0000000407097824 */ /* 0x000fe200078e0206 */
[----:B--2---:R-:W-:-:S04]  /*0180*/  IADD3 R7, PT, PT, R12, R7, RZ ;  /* 0x000000070c077210 */ /* 0x004fc80007ffe0ff */
[----:B------:R-:W-:Y:S01]  /*0190*/  ISETP.GT.AND P1, PT, R7, UR4, PT ;  /* 0x0000000407007c0c */ /* 0x000fe2000bf24270 */
[----:B---3--:R0:W-:-:S12]  /*01a0*/  STS [R9], R4 ;  /* 0x0000000409007388 */ /* 0x0081d80000000800 */
[----:B------:R-:W-:Y:S05]  /*01b0*/  @!P1 BRA `(.L_x_5) ;  /* 0xfffffffc00e09947 */ /* 0x000fea000383ffff */
.L_x_4:
[----:B------:R-:W-:Y:S05]  /*01c0*/  BSYNC.RECONVERGENT B0 ;  /* 0x0000000000007941 */ /* 0x000fea0003800200 */
.L_x_3:
[----:B------:R-:W-:Y:S06]  /*01d0*/  BAR.SYNC.DEFER_BLOCKING 0x0 ;  /* 0x0000000000007b1d */ /* 0x000fec0000010000 */
[----:B------:R-:W-:Y:S04]  /*01e0*/  BSSY.RECONVERGENT B0, `(.L_x_6) ;  /* 0x000000f000007945 */ /* 0x000fe80003800200 */
[----:B------:R-:W-:Y:S05]  /*01f0*/  @P0 BRA `(.L_x_7) ;  /* 0x0000000000340947 */ /* 0x000fea0003800000 */
[----:B------:R-:W1:Y:S01]  /*0200*/  S2R R3, SR_CgaCtaId ;  /* 0x0000000000037919 */ /* 0x000e620000008800 */
[----:B------:R-:W2:Y:S01]  /*0210*/  LDC R5, c[0x0][0x360] ;  /* 0x0000d800ff057b82 */ /* 0x000ea20000000800 */
[----:B------:R-:W-:Y:S01]  /*0220*/  MOV R0, 0x400 ;  /* 0x0000040000007802 */ /* 0x000fe20000000f00 */
[----:B------:R-:W-:-:S04]  /*0230*/  IMAD.MOV.U32 R8, RZ, RZ, RZ ;  /* 0x000000ffff087224 */ /* 0x000fc800078e00ff */
[----:B------:R-:W-:-:S05]  /*0240*/  VIADD R0, R0, 0x10 ;  /* 0x0000001000007836 */ /* 0x000fca0000000000 */
[----:B-1----:R-:W-:Y:S02]  /*0250*/  LEA R7, R3, R0, 0x18 ;  /* 0x0000000003077211 */ /* 0x002fe400078ec0ff */
[----:B------:R-:W-:-:S07]  /*0260*/  MOV R0, R10 ;  /* 0x0000000a00007202 */ /* 0x000fce0000000f00 */
.L_x_8:
[----:B------:R-:W-:Y:S01]  /*0270*/  IMAD R2, R0, 0x4, R7 ;  /* 0x0000000400027824 */ /* 0x000fe200078e0207 */
[----:B--2---:R-:W-:-:S04]  /*0280*/  IADD3 R0, PT, PT, R5, R0, RZ ;  /* 0x0000000005007210 */ /* 0x004fc80007ffe0ff */
[----:B------:R-:W1:Y:S01]  /*0290*/  LDS R3, [R2] ;  /* 0x0000000002037984 */ /* 0x000e620000000800 */
[----:B------:R-:W-:Y:S01]  /*02a0*/  ISETP.GT.AND P0, PT, R0, UR4, PT ;  /* 0x0000000400007c0c */ /* 0x000fe2000bf04270 */
[----:B-1----:R-:W-:-:S12]  /*02b0*/  IMAD.IADD R8, R3, 0x1, R8 ;  /* 0x0000000103087824 */ /* 0x002fd800078e0208 */
[----:B------:R-:W-:Y:S05]  /*02c0*/  @!P0 BRA `(.L_x_8) ;  /* 0xfffffffc00e88947 */ /* 0x000fea000383ffff */
.L_x_7:
[----:B------:R-:W-:Y:S05]  /*02d0*/  BSYNC.RECONVERGENT B0 ;  /* 0x0000000000007941 */ /* 0x000fea0003800200 */
.L_x_6:
[----:B------:R-:W1:Y:S08]  /*02e0*/  S2UR UR6, SR_CgaCtaId ;  /* 0x00000000000679c3 */ /* 0x000e700000008800 */
[----:B------:R-:W-:Y:S01]  /*02f0*/  BAR.SYNC.DEFER_BLOCKING 0x0 ;  /* 0x0000000000007b1d */ /* 0x000fe20000010000 */
[----:B------:R-:W-:-:S05]  /*0300*/  ISETP.NE.AND P0, PT, R10, RZ, PT ;  /* 0x000000ff0a00720c */ /* 0x000fca0003f05270 */
[----:B------:R-:W-:Y:S02]  /*0310*/  VOTEU.ANY UR5, UPT, PT ;  /* 0x0000000000057886 */ /* 0x000fe400038e0100 */
[----:B------:R-:W2:Y:S01]  /*0320*/  REDUX.SUM UR7, R8 ;  /* 0x00000000080773c4 */ /* 0x000ea2000000c000 */
[----:B------:R-:W-:-:S06]  /*0330*/  UFLO.U32 UR5, UR5 ;  /* 0x00000005000572bd */ /* 0x000fcc00080e0000 */
[----:B------:R-:W-:Y:S01]  /*0340*/  ISETP.EQ.U32.AND P1, PT, R11, UR5, PT ;  /* 0x000000050b007c0c */ /* 0x000fe2000bf22070 */
[----:B------:R-:W-:Y:S02]  /*0350*/  UMOV UR5, 0x400 ;  /* 0x0000040000057882 */ /* 0x000fe40000000000 */
[----:B-1----:R-:W-:-:S09]  /*0360*/  ULEA UR5, UR6, UR5, 0x18 ;  /* 0x0000000506057291 */ /* 0x002fd2000f8ec0ff */
[----:B------:R-:W-:Y:S01]  /*0370*/  @!P0 STS [UR5], RZ ;  /* 0x000000ffff008988 */ /* 0x000fe20008000805 */
[----:B--2---:R-:W-:Y:S01]  /*0380*/  MOV R0, UR7 ;  /* 0x0000000700007c02 */ /* 0x004fe20008000f00 */
[----:B------:R-:W-:Y:S06]  /*0390*/  BAR.SYNC.DEFER_BLOCKING 0x0 ;  /* 0x0000000000007b1d */ /* 0x000fec0000010000 */
[----:B------:R1:W-:Y:S02]  /*03a0*/  @P1 ATOMS.ADD RZ, [UR5], R0 ;  /* 0x00000000ffff198c */ /* 0x0003e40008000005 */
[----:B------:R-:W-:Y:S06]  /*03b0*/  BAR.SYNC.DEFER_BLOCKING 0x0 ;  /* 0x0000000000007b1d */ /* 0x000fec0000010000 */
[----:B------:R-:W-:Y:S05]  /*03c0*/  @P0 EXIT ;  /* 0x000000000000094d */ /* 0x000fea0003800000 */
[----:B------:R-:W2:Y:S01]  /*03d0*/  LDS R5, [UR5] ;  /* 0x00000005ff057984 */ /* 0x000ea20008000800 */
[----:B------:R-:W3:Y:S01]  /*03e0*/  LDC.64 R2, c[0x0][0x388] ;  /* 0x0000e200ff027b82 */ /* 0x000ee20000000a00 */
[----:B------:R-:W3:Y:S02]  /*03f0*/  S2R R7, SR_CTAID.X ;  /* 0x0000000000077919 */ /* 0x000ee40000002500 */
[----:B---3--:R-:W-:-:S05]  /*0400*/  IMAD.WIDE.U32 R2, R7, 0x4, R2 ;  /* 0x0000000407027825 */ /* 0x008fca00078e0002 */
[----:B--2---:R-:W-:Y:S01]  /*0410*/  STG.E desc[UR8][R2.64], R5 ;  /* 0x0000000502007986 */ /* 0x004fe2000c101908 */
[----:B------:R-:W-:Y:S05]  /*0420*/  EXIT ;  /* 0x000000000000794d */ /* 0x000fea0003800000 */
.L_x_9:
        /* <DEDUP_REMOVED lines=13> */
.L_x_11:


//--------------------- .nv.shared._Z18accumulateTotalSumPiS_i --------------------------
	.section	.nv.shared._Z18accumulateTotalSumPiS_i,"aw",@nobits
	.sectionflags	@""
	.align	16
	.zero		1024


//--------------------- .nv.shared.reserved.0     --------------------------
	.section	.nv.shared.reserved.0,"aw",@nobits
	.weak		__nv_reservedSMEM_offset_0_alias
	.size		__nv_reservedSMEM_offset_0_alias, 0, 64
	.other		__nv_reservedSMEM_offset_0_alias,@"STO_CUDA_RESERVED_SHARED STV_DEFAULT"
__nv_reservedSMEM_offset_0_alias:
	.zero		0
	.zero		64


//--------------------- .nv.shared._Z13subarraySum2DPiS_iiiiii --------------------------
	.section	.nv.shared._Z13subarraySum2DPiS_iiiiii,"aw",@nobits
	.sectionflags	@""
	.align	16
.nv.shared._Z13subarraySum2DPiS_iiiiii:
	.zero		1040


//--------------------- .nv.constant0._Z18accumulateTotalSumPiS_i --------------------------
	.section	.nv.constant0._Z18accumulateTotalSumPiS_i,"a",@progbits
	.sectionflags	@""
	.align	4
.nv.constant0._Z18accumulateTotalSumPiS_i:
	.zero		916


//--------------------- .nv.constant0._Z13subarraySum2DPiS_iiiiii --------------------------
	.section	.nv.constant0._Z13subarraySum2DPiS_iiiiii,"a",@progbits
	.sectionflags	@""
	.align	4
.nv.constant0._Z13subarraySum2DPiS_iiiiii:
	.zero		936


//--------------------- SYMBOLS --------------------------

	.type		.nv.reservedSmem.offset0,@object
	.size		.nv.reservedSmem.offset0,0x4
	.type		.nv.reservedSmem.cap,@object
	.size		.nv.reservedSmem.cap,0x4
